//
// Generated by NVIDIA NVVM Compiler
//
// Compiler Build ID: CL-36424714
// Cuda compilation tools, release 13.0, V13.0.88
// Based on NVVM 20.0.0
//

.version 9.0
.target sm_100
.address_size 64

	// .globl	_Z22histo_warp_priv_kernelILi128EEvPKhmPj
.extern .shared .align 16 .b8 smem[];

.visible .entry _Z22histo_warp_priv_kernelILi128EEvPKhmPj(
	.param .u64 .ptr .align 1 _Z22histo_warp_priv_kernelILi128EEvPKhmPj_param_0,
	.param .u64 _Z22histo_warp_priv_kernelILi128EEvPKhmPj_param_1,
	.param .u64 .ptr .align 1 _Z22histo_warp_priv_kernelILi128EEvPKhmPj_param_2
)
{
	.reg .pred 	%p<6>;
	.reg .b16 	%rs<4>;
	.reg .b32 	%r<47>;
	.reg .b64 	%rd<21>;

	ld.param.u64 	%rd10, [_Z22histo_warp_priv_kernelILi128EEvPKhmPj_param_0];
	ld.param.u64 	%rd11, [_Z22histo_warp_priv_kernelILi128EEvPKhmPj_param_1];
	ld.param.u64 	%rd12, [_Z22histo_warp_priv_kernelILi128EEvPKhmPj_param_2];
	mov.u32 	%r1, %tid.x;
	shr.u32 	%r15, %r1, 5;
	and.b32  	%r46, %r1, 31;
	mul.lo.s32 	%r3, %r15, 1056;
	shl.b32 	%r16, %r1, 2;
	and.b32  	%r17, %r16, 124;
	add.s32 	%r18, %r3, %r17;
	mov.u32 	%r19, smem;
	add.s32 	%r43, %r19, %r18;
	mov.u32 	%r44, %r46;
$L__BB0_1:
	mov.b32 	%r20, 0;
	st.shared.u32 	[%r43], %r20;
	add.s32 	%r7, %r44, 32;
	add.s32 	%r43, %r43, 128;
	setp.lt.u32 	%p1, %r44, 232;
	mov.u32 	%r44, %r7;
	@%p1 bra 	$L__BB0_1;
	bar.sync 	0;
	mov.u32 	%r21, %ntid.x;
	cvt.u64.u32 	%rd1, %r21;
	mov.u32 	%r22, %ctaid.x;
	mul.wide.u32 	%rd13, %r22, %r21;
	cvt.u64.u32 	%rd14, %r1;
	add.s64 	%rd19, %rd13, %rd14;
	setp.ge.u64 	%p2, %rd19, %rd11;
	@%p2 bra 	$L__BB0_5;
	add.s32 	%r9, %r19, %r3;
	cvta.to.global.u64 	%rd3, %rd10;
	mov.u32 	%r24, %nctaid.x;
	cvt.u64.u32 	%rd15, %r24;
	mul.lo.s64 	%rd4, %rd1, %rd15;
$L__BB0_4:
	add.s64 	%rd16, %rd3, %rd19;
	ld.global.nc.u8 	%rs1, [%rd16];
	cvt.u16.u8 	%rs2, %rs1;
	cvt.u32.u16 	%r25, %rs2;
	shr.u16 	%rs3, %rs2, 5;
	cvt.u32.u16 	%r26, %rs3;
	add.s32 	%r27, %r26, %r25;
	shl.b32 	%r28, %r27, 2;
	add.s32 	%r29, %r9, %r28;
	atom.shared.add.u32 	%r30, [%r29], 1;
	add.s64 	%rd19, %rd19, %rd4;
	setp.lt.u64 	%p3, %rd19, %rd11;
	@%p3 bra 	$L__BB0_4;
$L__BB0_5:
	bar.sync 	0;
	mul.wide.u32 	%rd17, %r46, 4;
	cvta.to.global.u64 	%rd18, %rd12;
	add.s64 	%rd20, %rd18, %rd17;
	shl.b32 	%r32, %r46, 2;
	add.s32 	%r34, %r32, %r19;
	add.s32 	%r45, %r34, 2112;
$L__BB0_6:
	setp.gt.u32 	%p4, %r1, 31;
	@%p4 bra 	$L__BB0_8;
	ld.shared.u32 	%r35, [%r45+-2112];
	ld.shared.u32 	%r36, [%r45+-1056];
	ld.shared.u32 	%r37, [%r45];
	ld.shared.u32 	%r38, [%r45+1056];
	add.s32 	%r39, %r36, %r35;
	add.s32 	%r40, %r37, %r39;
	add.s32 	%r41, %r38, %r40;
	atom.global.add.u32 	%r42, [%rd20], %r41;
$L__BB0_8:
	add.s32 	%r13, %r46, 32;
	add.s64 	%rd20, %rd20, 128;
	add.s32 	%r45, %r45, 132;
	setp.lt.u32 	%p5, %r46, 224;
	mov.u32 	%r46, %r13;
	@%p5 bra 	$L__BB0_6;
	ret;

}
	// .globl	_Z22histo_warp_priv_kernelILi256EEvPKhmPj
.visible .entry _Z22histo_warp_priv_kernelILi256EEvPKhmPj(
	.param .u64 .ptr .align 1 _Z22histo_warp_priv_kernelILi256EEvPKhmPj_param_0,
	.param .u64 _Z22histo_warp_priv_kernelILi256EEvPKhmPj_param_1,
	.param .u64 .ptr .align 1 _Z22histo_warp_priv_kernelILi256EEvPKhmPj_param_2
)
{
	.reg .pred 	%p<6>;
	.reg .b16 	%rs<4>;
	.reg .b32 	%r<55>;
	.reg .b64 	%rd<21>;

	ld.param.u64 	%rd10, [_Z22histo_warp_priv_kernelILi256EEvPKhmPj_param_0];
	ld.param.u64 	%rd11, [_Z22histo_warp_priv_kernelILi256EEvPKhmPj_param_1];
	ld.param.u64 	%rd12, [_Z22histo_warp_priv_kernelILi256EEvPKhmPj_param_2];
	mov.u32 	%r1, %tid.x;
	shr.u32 	%r15, %r1, 5;
	and.b32  	%r54, %r1, 31;
	mul.lo.s32 	%r3, %r15, 1056;
	shl.b32 	%r16, %r1, 2;
	and.b32  	%r17, %r16, 124;
	add.s32 	%r18, %r3, %r17;
	mov.u32 	%r19, smem;
	add.s32 	%r51, %r19, %r18;
	mov.u32 	%r52, %r54;
$L__BB1_1:
	mov.b32 	%r20, 0;
	st.shared.u32 	[%r51], %r20;
	add.s32 	%r7, %r52, 32;
	add.s32 	%r51, %r51, 128;
	setp.lt.u32 	%p1, %r52, 232;
	mov.u32 	%r52, %r7;
	@%p1 bra 	$L__BB1_1;
	bar.sync 	0;
	mov.u32 	%r21, %ntid.x;
	cvt.u64.u32 	%rd1, %r21;
	mov.u32 	%r22, %ctaid.x;
	mul.wide.u32 	%rd13, %r22, %r21;
	cvt.u64.u32 	%rd14, %r1;
	add.s64 	%rd19, %rd13, %rd14;
	setp.ge.u64 	%p2, %rd19, %rd11;
	@%p2 bra 	$L__BB1_5;
	add.s32 	%r9, %r19, %r3;
	cvta.to.global.u64 	%rd3, %rd10;
	mov.u32 	%r24, %nctaid.x;
	cvt.u64.u32 	%rd15, %r24;
	mul.lo.s64 	%rd4, %rd1, %rd15;
$L__BB1_4:
	add.s64 	%rd16, %rd3, %rd19;
	ld.global.nc.u8 	%rs1, [%rd16];
	cvt.u16.u8 	%rs2, %rs1;
	cvt.u32.u16 	%r25, %rs2;
	shr.u16 	%rs3, %rs2, 5;
	cvt.u32.u16 	%r26, %rs3;
	add.s32 	%r27, %r26, %r25;
	shl.b32 	%r28, %r27, 2;
	add.s32 	%r29, %r9, %r28;
	atom.shared.add.u32 	%r30, [%r29], 1;
	add.s64 	%rd19, %rd19, %rd4;
	setp.lt.u64 	%p3, %rd19, %rd11;
	@%p3 bra 	$L__BB1_4;
$L__BB1_5:
	bar.sync 	0;
	mul.wide.u32 	%rd17, %r54, 4;
	cvta.to.global.u64 	%rd18, %rd12;
	add.s64 	%rd20, %rd18, %rd17;
	shl.b32 	%r32, %r54, 2;
	add.s32 	%r34, %r32, %r19;
	add.s32 	%r53, %r34, 4224;
$L__BB1_6:
	setp.gt.u32 	%p4, %r1, 31;
	@%p4 bra 	$L__BB1_8;
	ld.shared.u32 	%r35, [%r53+-4224];
	ld.shared.u32 	%r36, [%r53+-3168];
	ld.shared.u32 	%r37, [%r53+-2112];
	ld.shared.u32 	%r38, [%r53+-1056];
	ld.shared.u32 	%r39, [%r53];
	ld.shared.u32 	%r40, [%r53+1056];
	ld.shared.u32 	%r41, [%r53+2112];
	ld.shared.u32 	%r42, [%r53+3168];
	add.s32 	%r43, %r36, %r35;
	add.s32 	%r44, %r37, %r43;
	add.s32 	%r45, %r38, %r44;
	add.s32 	%r46, %r39, %r45;
	add.s32 	%r47, %r40, %r46;
	add.s32 	%r48, %r41, %r47;
	add.s32 	%r49, %r42, %r48;
	atom.global.add.u32 	%r50, [%rd20], %r49;
$L__BB1_8:
	add.s32 	%r13, %r54, 32;
	add.s64 	%rd20, %rd20, 128;
	add.s32 	%r53, %r53, 132;
	setp.lt.u32 	%p5, %r54, 224;
	mov.u32 	%r54, %r13;
	@%p5 bra 	$L__BB1_6;
	ret;

}
	// .globl	_Z22histo_warp_priv_kernelILi512EEvPKhmPj
.visible .entry _Z22histo_warp_priv_kernelILi512EEvPKhmPj(
	.param .u64 .ptr .align 1 _Z22histo_warp_priv_kernelILi512EEvPKhmPj_param_0,
	.param .u64 _Z22histo_warp_priv_kernelILi512EEvPKhmPj_param_1,
	.param .u64 .ptr .align 1 _Z22histo_warp_priv_kernelILi512EEvPKhmPj_param_2
)
{
	.reg .pred 	%p<6>;
	.reg .b16 	%rs<4>;
	.reg .b32 	%r<71>;
	.reg .b64 	%rd<21>;

	ld.param.u64 	%rd10, [_Z22histo_warp_priv_kernelILi512EEvPKhmPj_param_0];
	ld.param.u64 	%rd11, [_Z22histo_warp_priv_kernelILi512EEvPKhmPj_param_1];
	ld.param.u64 	%rd12, [_Z22histo_warp_priv_kernelILi512EEvPKhmPj_param_2];
	mov.u32 	%r1, %tid.x;
	shr.u32 	%r15, %r1, 5;
	and.b32  	%r70, %r1, 31;
	mul.lo.s32 	%r3, %r15, 1056;
	shl.b32 	%r16, %r1, 2;
	and.b32  	%r17, %r16, 124;
	add.s32 	%r18, %r3, %r17;
	mov.u32 	%r19, smem;
	add.s32 	%r67, %r19, %r18;
	mov.u32 	%r68, %r70;
$L__BB2_1:
	mov.b32 	%r20, 0;
	st.shared.u32 	[%r67], %r20;
	add.s32 	%r7, %r68, 32;
	add.s32 	%r67, %r67, 128;
	setp.lt.u32 	%p1, %r68, 232;
	mov.u32 	%r68, %r7;
	@%p1 bra 	$L__BB2_1;
	bar.sync 	0;
	mov.u32 	%r21, %ntid.x;
	cvt.u64.u32 	%rd1, %r21;
	mov.u32 	%r22, %ctaid.x;
	mul.wide.u32 	%rd13, %r22, %r21;
	cvt.u64.u32 	%rd14, %r1;
	add.s64 	%rd19, %rd13, %rd14;
	setp.ge.u64 	%p2, %rd19, %rd11;
	@%p2 bra 	$L__BB2_5;
	add.s32 	%r9, %r19, %r3;
	cvta.to.global.u64 	%rd3, %rd10;
	mov.u32 	%r24, %nctaid.x;
	cvt.u64.u32 	%rd15, %r24;
	mul.lo.s64 	%rd4, %rd1, %rd15;
$L__BB2_4:
	add.s64 	%rd16, %rd3, %rd19;
	ld.global.nc.u8 	%rs1, [%rd16];
	cvt.u16.u8 	%rs2, %rs1;
	cvt.u32.u16 	%r25, %rs2;
	shr.u16 	%rs3, %rs2, 5;
	cvt.u32.u16 	%r26, %rs3;
	add.s32 	%r27, %r26, %r25;
	shl.b32 	%r28, %r27, 2;
	add.s32 	%r29, %r9, %r28;
	atom.shared.add.u32 	%r30, [%r29], 1;
	add.s64 	%rd19, %rd19, %rd4;
	setp.lt.u64 	%p3, %rd19, %rd11;
	@%p3 bra 	$L__BB2_4;
$L__BB2_5:
	bar.sync 	0;
	mul.wide.u32 	%rd17, %r70, 4;
	cvta.to.global.u64 	%rd18, %rd12;
	add.s64 	%rd20, %rd18, %rd17;
	shl.b32 	%r32, %r70, 2;
	add.s32 	%r34, %r32, %r19;
	add.s32 	%r69, %r34, 8448;
$L__BB2_6:
	setp.gt.u32 	%p4, %r1, 31;
	@%p4 bra 	$L__BB2_8;
	ld.shared.u32 	%r35, [%r69+-8448];
	ld.shared.u32 	%r36, [%r69+-7392];
	ld.shared.u32 	%r37, [%r69+-6336];
	ld.shared.u32 	%r38, [%r69+-5280];
	ld.shared.u32 	%r39, [%r69+-4224];
	ld.shared.u32 	%r40, [%r69+-3168];
	ld.shared.u32 	%r41, [%r69+-2112];
	ld.shared.u32 	%r42, [%r69+-1056];
	ld.shared.u32 	%r43, [%r69];
	ld.shared.u32 	%r44, [%r69+1056];
	ld.shared.u32 	%r45, [%r69+2112];
	ld.shared.u32 	%r46, [%r69+3168];
	ld.shared.u32 	%r47, [%r69+4224];
	ld.shared.u32 	%r48, [%r69+5280];
	ld.shared.u32 	%r49, [%r69+6336];
	ld.shared.u32 	%r50, [%r69+7392];
	add.s32 	%r51, %r36, %r35;
	add.s32 	%r52, %r37, %r51;
	add.s32 	%r53, %r38, %r52;
	add.s32 	%r54, %r39, %r53;
	add.s32 	%r55, %r40, %r54;
	add.s32 	%r56, %r41, %r55;
	add.s32 	%r57, %r42, %r56;
	add.s32 	%r58, %r43, %r57;
	add.s32 	%r59, %r44, %r58;
	add.s32 	%r60, %r45, %r59;
	add.s32 	%r61, %r46, %r60;
	add.s32 	%r62, %r47, %r61;
	add.s32 	%r63, %r48, %r62;
	add.s32 	%r64, %r49, %r63;
	add.s32 	%r65, %r50, %r64;
	atom.global.add.u32 	%r66, [%rd20], %r65;
$L__BB2_8:
	add.s32 	%r13, %r70, 32;
	add.s64 	%rd20, %rd20, 128;
	add.s32 	%r69, %r69, 132;
	setp.lt.u32 	%p5, %r70, 224;
	mov.u32 	%r70, %r13;
	@%p5 bra 	$L__BB2_6;
	ret;

}


// ===== COMPILED SASS (sm_100) =====

	.target	sm_100

	.elftype	@"ET_EXEC"


//--------------------- .note.nv.tkinfo           --------------------------
	.section	.note.nv.tkinfo,"",@"SHT_NOTE"
	.sectionflags	@"SHF_NOTE_NV_TKINFO"
	.tkinfo
        /*0018*/ 	.word	0x00000002
        /*0030*/ 	.string	""
        /*0030*/ 	.string	"ptxas"
        /*0030*/ 	.string	"Cuda compilation tools, release 13.0, V13.0.88"
        /*0030*/ 	.string	"Build cuda_13.0.r13.0/compiler.36424714_0"
        /*0030*/ 	.string	"-arch sm_100 -m 64 "



//--------------------- .note.nv.cuinfo           --------------------------
	.section	.note.nv.cuinfo,"",@"SHT_NOTE"
	.sectionflags	@"SHF_NOTE_NV_CUINFO"
        /*0018*/ 	.short	0x0002
        /*001a*/ 	.short	0x0064
        /*001c*/ 	.short	0x0082
	.zero		2


//--------------------- .nv.info                  --------------------------
	.section	.nv.info,"",@"SHT_CUDA_INFO"
	.align	4


	//----- nvinfo : EIATTR_REGCOUNT
	.align		4
        /*0000*/ 	.byte	0x04, 0x2f
        /*0002*/ 	.short	(.L_1 - .L_0)
	.align		4
.L_0:
        /*0004*/ 	.word	index@(_Z22histo_warp_priv_kernelILi128EEvPKhmPj)
        /*0008*/ 	.word	0x00000014


	//----- nvinfo : EIATTR_FRAME_SIZE
	.align		4
.L_1:
        /*000c*/ 	.byte	0x04, 0x11
        /*000e*/ 	.short	(.L_3 - .L_2)
	.align		4
.L_2:
        /*0010*/ 	.word	index@(_Z22histo_warp_priv_kernelILi128EEvPKhmPj)
        /*0014*/ 	.word	0x00000000


	//----- nvinfo : EIATTR_REGCOUNT
	.align		4
.L_3:
        /*0018*/ 	.byte	0x04, 0x2f
        /*001a*/ 	.short	(.L_5 - .L_4)
	.align		4
.L_4:
        /*001c*/ 	.word	index@(_Z22histo_warp_priv_kernelILi256EEvPKhmPj)
        /*0020*/ 	.word	0x00000014


	//----- nvinfo : EIATTR_FRAME_SIZE
	.align		4
.L_5:
        /*0024*/ 	.byte	0x04, 0x11
        /*0026*/ 	.short	(.L_7 - .L_6)
	.align		4
.L_6:
        /*0028*/ 	.word	index@(_Z22histo_warp_priv_kernelILi256EEvPKhmPj)
        /*002c*/ 	.word	0x00000000


	//----- nvinfo : EIATTR_REGCOUNT
	.align		4
.L_7:
        /*0030*/ 	.byte	0x04, 0x2f
        /*0032*/ 	.short	(.L_9 - .L_8)
	.align		4
.L_8:
        /*0034*/ 	.word	index@(_Z22histo_warp_priv_kernelILi512EEvPKhmPj)
        /*0038*/ 	.word	0x00000017


	//----- nvinfo : EIATTR_FRAME_SIZE
	.align		4
.L_9:
        /*003c*/ 	.byte	0x04, 0x11
        /*003e*/ 	.short	(.L_11 - .L_10)
	.align		4
.L_10:
        /*0040*/ 	.word	index@(_Z22histo_warp_priv_kernelILi512EEvPKhmPj)
        /*0044*/ 	.word	0x00000000


	//----- nvinfo : EIATTR_MIN_STACK_SIZE
	.align		4
.L_11:
        /*0048*/ 	.byte	0x04, 0x12
        /*004a*/ 	.short	(.L_13 - .L_12)
	.align		4
.L_12:
        /*004c*/ 	.word	index@(_Z22histo_warp_priv_kernelILi512EEvPKhmPj)
        /*0050*/ 	.word	0x00000000


	//----- nvinfo : EIATTR_MIN_STACK_SIZE
	.align		4
.L_13:
        /*0054*/ 	.byte	0x04, 0x12
        /*0056*/ 	.short	(.L_15 - .L_14)
	.align		4
.L_14:
        /*0058*/ 	.word	index@(_Z22histo_warp_priv_kernelILi256EEvPKhmPj)
        /*005c*/ 	.word	0x00000000


	//----- nvinfo : EIATTR_MIN_STACK_SIZE
	.align		4
.L_15:
        /*0060*/ 	.byte	0x04, 0x12
        /*0062*/ 	.short	(.L_17 - .L_16)
	.align		4
.L_16:
        /*0064*/ 	.word	index@(_Z22histo_warp_priv_kernelILi128EEvPKhmPj)
        /*0068*/ 	.word	0x00000000
.L_17:


//--------------------- .nv.compat                --------------------------
	.section	.nv.compat,"",@"SHT_CUDA_COMPAT_INFO"
	.align	4
        /*0000*/ 	.byte	0x02, 0x09, 0x00, 0x00, 0x02, 0x02, 0x01, 0x00, 0x02, 0x05, 0x05, 0x00, 0x03, 0x07, 0x01, 0x01
        /*0010*/ 	.byte	0x02, 0x03, 0x00, 0x00, 0x02, 0x06, 0x01, 0x00, 0x04, 0x0b, 0x08, 0x00, 0x09, 0x00, 0x00, 0x00
        /*0020*/ 	.byte	0x00, 0x00, 0x00, 0x00


//--------------------- .nv.info._Z22histo_warp_priv_kernelILi512EEvPKhmPj --------------------------
	.section	.nv.info._Z22histo_warp_priv_kernelILi512EEvPKhmPj,"",@"SHT_CUDA_INFO"
	.sectionflags	@""
	.align	4


	//----- nvinfo : EIATTR_CUDA_API_VERSION
	.align		4
        /*0000*/ 	.byte	0x04, 0x37
        /*0002*/ 	.short	(.L_19 - .L_18)
.L_18:
        /*0004*/ 	.word	0x00000082


	//----- nvinfo : EIATTR_KPARAM_INFO
	.align		4
.L_19:
        /*0008*/ 	.byte	0x04, 0x17
        /*000a*/ 	.short	(.L_21 - .L_20)
.L_20:
        /*000c*/ 	.word	0x00000000
        /*0010*/ 	.short	0x0002
        /*0012*/ 	.short	0x0010
        /*0014*/ 	.byte	0x00, 0xf5, 0x21, 0x00


	//----- nvinfo : EIATTR_KPARAM_INFO
	.align		4
.L_21:
        /*0018*/ 	.byte	0x04, 0x17
        /*001a*/ 	.short	(.L_23 - .L_22)
.L_22:
        /*001c*/ 	.word	0x00000000
        /*0020*/ 	.short	0x0001
        /*0022*/ 	.short	0x0008
        /*0024*/ 	.byte	0x00, 0xf0, 0x21, 0x00


	//----- nvinfo : EIATTR_KPARAM_INFO
	.align		4
.L_23:
        /*0028*/ 	.byte	0x04, 0x17
        /*002a*/ 	.short	(.L_25 - .L_24)
.L_24:
        /*002c*/ 	.word	0x00000000
        /*0030*/ 	.short	0x0000
        /*0032*/ 	.short	0x0000
        /*0034*/ 	.byte	0x00, 0xf5, 0x21, 0x00


	//----- nvinfo : EIATTR_SPARSE_MMA_MASK
	.align		4
.L_25:
        /*0038*/ 	.byte	0x03, 0x50
        /*003a*/ 	.short	0x0000


	//----- nvinfo : EIATTR_MAXREG_COUNT
	.align		4
        /*003c*/ 	.byte	0x03, 0x1b
        /*003e*/ 	.short	0x00ff


	//----- nvinfo : EIATTR_NUM_BARRIERS
	.align		4
        /*0040*/ 	.byte	0x02, 0x4c
        /*0042*/ 	.byte	0x01
	.zero		1


	//----- nvinfo : EIATTR_MERCURY_ISA_VERSION
	.align		4
        /*0044*/ 	.byte	0x03, 0x5f
        /*0046*/ 	.short	0x0101


	//----- nvinfo : EIATTR_VRC_CTA_INIT_COUNT
	.align		4
        /*0048*/ 	.byte	0x02, 0x4a
	.zero		1
	.zero		1


	//----- nvinfo : EIATTR_EXIT_INSTR_OFFSETS
	.align		4
        /*004c*/ 	.byte	0x04, 0x1c
        /*004e*/ 	.short	(.L_27 - .L_26)


	//   ....[0]....
.L_26:
        /*0050*/ 	.word	0x000005e0


	//----- nvinfo : EIATTR_CRS_STACK_SIZE
	.align		4
.L_27:
        /*0054*/ 	.byte	0x04, 0x1e
        /*0056*/ 	.short	(.L_29 - .L_28)
.L_28:
        /*0058*/ 	.word	0x00000000


	//----- nvinfo : EIATTR_CBANK_PARAM_SIZE
	.align		4
.L_29:
        /*005c*/ 	.byte	0x03, 0x19
        /*005e*/ 	.short	0x0018


	//----- nvinfo : EIATTR_PARAM_CBANK
	.align		4
        /*0060*/ 	.byte	0x04, 0x0a
        /*0062*/ 	.short	(.L_31 - .L_30)
	.align		4
.L_30:
        /*0064*/ 	.word	index@(.nv.constant0._Z22histo_warp_priv_kernelILi512EEvPKhmPj)
        /*0068*/ 	.short	0x0380
        /*006a*/ 	.short	0x0018


	//----- nvinfo : EIATTR_SW_WAR
	.align		4
.L_31:
        /*006c*/ 	.byte	0x04, 0x36
        /*006e*/ 	.short	(.L_33 - .L_32)
.L_32:
        /*0070*/ 	.word	0x00000008
.L_33:


//--------------------- .nv.info._Z22histo_warp_priv_kernelILi256EEvPKhmPj --------------------------
	.section	.nv.info._Z22histo_warp_priv_kernelILi256EEvPKhmPj,"",@"SHT_CUDA_INFO"
	.sectionflags	@""
	.align	4


	//----- nvinfo : EIATTR_CUDA_API_VERSION
	.align		4
        /*0000*/ 	.byte	0x04, 0x37
        /*0002*/ 	.short	(.L_35 - .L_34)
.L_34:
        /*0004*/ 	.word	0x00000082


	//----- nvinfo : EIATTR_KPARAM_INFO
	.align		4
.L_35:
        /*0008*/ 	.byte	0x04, 0x17
        /*000a*/ 	.short	(.L_37 - .L_36)
.L_36:
        /*000c*/ 	.word	0x00000000
        /*0010*/ 	.short	0x0002
        /*0012*/ 	.short	0x0010
        /*0014*/ 	.byte	0x00, 0xf5, 0x21, 0x00


	//----- nvinfo : EIATTR_KPARAM_INFO
	.align		4
.L_37:
        /*0018*/ 	.byte	0x04, 0x17
        /*001a*/ 	.short	(.L_39 - .L_38)
.L_38:
        /*001c*/ 	.word	0x00000000
        /*0020*/ 	.short	0x0001
        /*0022*/ 	.short	0x0008
        /*0024*/ 	.byte	0x00, 0xf0, 0x21, 0x00


	//----- nvinfo : EIATTR_KPARAM_INFO
	.align		4
.L_39:
        /*0028*/ 	.byte	0x04, 0x17
        /*002a*/ 	.short	(.L_41 - .L_40)
.L_40:
        /*002c*/ 	.word	0x00000000
        /*0030*/ 	.short	0x0000
        /*0032*/ 	.short	0x0000
        /*0034*/ 	.byte	0x00, 0xf5, 0x21, 0x00


	//----- nvinfo : EIATTR_SPARSE_MMA_MASK
	.align		4
.L_41:
        /*0038*/ 	.byte	0x03, 0x50
        /*003a*/ 	.short	0x0000


	//----- nvinfo : EIATTR_MAXREG_COUNT
	.align		4
        /*003c*/ 	.byte	0x03, 0x1b
        /*003e*/ 	.short	0x00ff


	//----- nvinfo : EIATTR_NUM_BARRIERS
	.align		4
        /*0040*/ 	.byte	0x02, 0x4c
        /*0042*/ 	.byte	0x01
	.zero		1


	//----- nvinfo : EIATTR_MERCURY_ISA_VERSION
	.align		4
        /*0044*/ 	.byte	0x03, 0x5f
        /*0046*/ 	.short	0x0101


	//----- nvinfo : EIATTR_VRC_CTA_INIT_COUNT
	.align		4
        /*0048*/ 	.byte	0x02, 0x4a
	.zero		1
	.zero		1


	//----- nvinfo : EIATTR_EXIT_INSTR_OFFSETS
	.align		4
        /*004c*/ 	.byte	0x04, 0x1c
        /*004e*/ 	.short	(.L_43 - .L_42)


	//   ....[0]....
.L_42:
        /*0050*/ 	.word	0x00000530


	//----- nvinfo : EIATTR_CRS_STACK_SIZE
	.align		4
.L_43:
        /*0054*/ 	.byte	0x04, 0x1e
        /*0056*/ 	.short	(.L_45 - .L_44)
.L_44:
        /*0058*/ 	.word	0x00000000


	//----- nvinfo : EIATTR_CBANK_PARAM_SIZE
	.align		4
.L_45:
        /*005c*/ 	.byte	0x03, 0x19
        /*005e*/ 	.short	0x0018


	//----- nvinfo : EIATTR_PARAM_CBANK
	.align		4
        /*0060*/ 	.byte	0x04, 0x0a
        /*0062*/ 	.short	(.L_47 - .L_46)
	.align		4
.L_46:
        /*0064*/ 	.word	index@(.nv.constant0._Z22histo_warp_priv_kernelILi256EEvPKhmPj)
        /*0068*/ 	.short	0x0380
        /*006a*/ 	.short	0x0018


	//----- nvinfo : EIATTR_SW_WAR
	.align		4
.L_47:
        /*006c*/ 	.byte	0x04, 0x36
        /*006e*/ 	.short	(.L_49 - .L_48)
.L_48:
        /*0070*/ 	.word	0x00000008
.L_49:


//--------------------- .nv.info._Z22histo_warp_priv_kernelILi128EEvPKhmPj --------------------------
	.section	.nv.info._Z22histo_warp_priv_kernelILi128EEvPKhmPj,"",@"SHT_CUDA_INFO"
	.sectionflags	@""
	.align	4


	//----- nvinfo : EIATTR_CUDA_API_VERSION
	.align		4
        /*0000*/ 	.byte	0x04, 0x37
        /*0002*/ 	.short	(.L_51 - .L_50)
.L_50:
        /*0004*/ 	.word	0x00000082


	//----- nvinfo : EIATTR_KPARAM_INFO
	.align		4
.L_51:
        /*0008*/ 	.byte	0x04, 0x17
        /*000a*/ 	.short	(.L_53 - .L_52)
.L_52:
        /*000c*/ 	.word	0x00000000
        /*0010*/ 	.short	0x0002
        /*0012*/ 	.short	0x0010
        /*0014*/ 	.byte	0x00, 0xf5, 0x21, 0x00


	//----- nvinfo : EIATTR_KPARAM_INFO
	.align		4
.L_53:
        /*0018*/ 	.byte	0x04, 0x17
        /*001a*/ 	.short	(.L_55 - .L_54)
.L_54:
        /*001c*/ 	.word	0x00000000
        /*0020*/ 	.short	0x0001
        /*0022*/ 	.short	0x0008
        /*0024*/ 	.byte	0x00, 0xf0, 0x21, 0x00


	//----- nvinfo : EIATTR_KPARAM_INFO
	.align		4
.L_55:
        /*0028*/ 	.byte	0x04, 0x17
        /*002a*/ 	.short	(.L_57 - .L_56)
.L_56:
        /*002c*/ 	.word	0x00000000
        /*0030*/ 	.short	0x0000
        /*0032*/ 	.short	0x0000
        /*0034*/ 	.byte	0x00, 0xf5, 0x21, 0x00


	//----- nvinfo : EIATTR_SPARSE_MMA_MASK
	.align		4
.L_57:
        /*0038*/ 	.byte	0x03, 0x50
        /*003a*/ 	.short	0x0000


	//----- nvinfo : EIATTR_MAXREG_COUNT
	.align		4
        /*003c*/ 	.byte	0x03, 0x1b
        /*003e*/ 	.short	0x00ff


	//----- nvinfo : EIATTR_NUM_BARRIERS
	.align		4
        /*0040*/ 	.byte	0x02, 0x4c
        /*0042*/ 	.byte	0x01
	.zero		1


	//----- nvinfo : EIATTR_MERCURY_ISA_VERSION
	.align		4
        /*0044*/ 	.byte	0x03, 0x5f
        /*0046*/ 	.short	0x0101


	//----- nvinfo : EIATTR_VRC_CTA_INIT_COUNT
	.align		4
        /*0048*/ 	.byte	0x02, 0x4a
	.zero		1
	.zero		1


	//----- nvinfo : EIATTR_EXIT_INSTR_OFFSETS
	.align		4
        /*004c*/ 	.byte	0x04, 0x1c
        /*004e*/ 	.short	(.L_59 - .L_58)


	//   ....[0]....
.L_58:
        /*0050*/ 	.word	0x000004d0


	//----- nvinfo : EIATTR_CRS_STACK_SIZE
	.align		4
.L_59:
        /*0054*/ 	.byte	0x04, 0x1e
        /*0056*/ 	.short	(.L_61 - .L_60)
.L_60:
        /*0058*/ 	.word	0x00000000


	//----- nvinfo : EIATTR_CBANK_PARAM_SIZE
	.align		4
.L_61:
        /*005c*/ 	.byte	0x03, 0x19
        /*005e*/ 	.short	0x0018


	//----- nvinfo : EIATTR_PARAM_CBANK
	.align		4
        /*0060*/ 	.byte	0x04, 0x0a
        /*0062*/ 	.short	(.L_63 - .L_62)
	.align		4
.L_62:
        /*0064*/ 	.word	index@(.nv.constant0._Z22histo_warp_priv_kernelILi128EEvPKhmPj)
        /*0068*/ 	.short	0x0380
        /*006a*/ 	.short	0x0018


	//----- nvinfo : EIATTR_SW_WAR
	.align		4
.L_63:
        /*006c*/ 	.byte	0x04, 0x36
        /*006e*/ 	.short	(.L_65 - .L_64)
.L_64:
        /*0070*/ 	.word	0x00000008
.L_65:


//--------------------- .nv.callgraph             --------------------------
	.section	.nv.callgraph,"",@"SHT_CUDA_CALLGRAPH"
	.align	4
	.sectionentsize	8
	.align		4
        /*0000*/ 	.word	0x00000000
	.align		4
        /*0004*/ 	.word	0xffffffff
	.align		4
        /*0008*/ 	.word	0x00000000
	.align		4
        /*000c*/ 	.word	0xfffffffe
	.align		4
        /*0010*/ 	.word	0x00000000
	.align		4
        /*0014*/ 	.word	0xfffffffd
	.align		4
        /*0018*/ 	.word	0x00000000
	.align		4
        /*001c*/ 	.word	0xfffffffc


//--------------------- .text._Z22histo_warp_priv_kernelILi512EEvPKhmPj --------------------------
	.section	.text._Z22histo_warp_priv_kernelILi512EEvPKhmPj,"ax",@progbits
	.align	128
        .global         _Z22histo_warp_priv_kernelILi512EEvPKhmPj
        .type           _Z22histo_warp_priv_kernelILi512EEvPKhmPj,@function
        .size           _Z22histo_warp_priv_kernelILi512EEvPKhmPj,(.L_x_27 - _Z22histo_warp_priv_kernelILi512EEvPKhmPj)
        .other          _Z22histo_warp_priv_kernelILi512EEvPKhmPj,@"STO_CUDA_ENTRY STV_DEFAULT"
_Z22histo_warp_priv_kernelILi512EEvPKhmPj:
.text._Z22histo_warp_priv_kernelILi512EEvPKhmPj:
[----:B------:R-:W-:Y:S01]  /*0000*/  LDC R1, c[0x0][0x37c] ;  /* 0x0000df00ff017b82 */ /* 0x000fe20000000800 */
[----:B------:R-:W0:Y:S01]  /*0010*/  S2R R2, SR_TID.X ;  /* 0x0000000000027919 */ /* 0x000e220000002100 */
[----:B------:R-:W-:Y:S01]  /*0020*/  MOV R6, 0x400 ;  /* 0x0000040000067802 */ /* 0x000fe20000000f00 */
[----:B------:R-:W-:Y:S01]  /*0030*/  BSSY.RECONVERGENT B0, `(.L_x_0) ;  /* 0x000000f000007945 */ /* 0x000fe20003800200 */
[----:B------:R-:W1:Y:S01]  /*0040*/  S2R R13, SR_CgaCtaId ;  /* 0x00000000000d7919 */ /* 0x000e620000008800 */
[----:B0-----:R-:W-:Y:S01]  /*0050*/  IMAD.SHL.U32 R4, R2, 0x4, RZ ;  /* 0x0000000402047824 */ /* 0x001fe200078e00ff */
[----:B------:R-:W-:Y:S02]  /*0060*/  SHF.R.U32.HI R0, RZ, 0x5, R2 ;  /* 0x00000005ff007819 */ /* 0x000fe40000011602 */
[----:B-1----:R-:W-:Y:S02]  /*0070*/  LEA R13, R13, R6, 0x18 ;  /* 0x000000060d0d7211 */ /* 0x002fe400078ec0ff */
[----:B------:R-:W-:-:S02]  /*0080*/  LOP3.LUT R5, R4, 0x7c, RZ, 0xc0, !PT ;  /* 0x0000007c04057812 */ /* 0x000fc400078ec0ff */
[----:B------:R-:W-:-:S03]  /*0090*/  LOP3.LUT R4, R2, 0x1f, RZ, 0xc0, !PT ;  /* 0x0000001f02047812 */ /* 0x000fc600078ec0ff */
[----:B------:R-:W-:Y:S02]  /*00a0*/  IMAD R5, R0, 0x420, R5 ;  /* 0x0000042000057824 */ /* 0x000fe400078e0205 */
[----:B------:R-:W-:Y:S02]  /*00b0*/  IMAD.MOV.U32 R6, RZ, RZ, R4 ;  /* 0x000000ffff067224 */ /* 0x000fe400078e0004 */
[----:B------:R-:W-:-:S07]  /*00c0*/  IMAD.IADD R5, R5, 0x1, R13 ;  /* 0x0000000105057824 */ /* 0x000fce00078e020d */
.L_x_1:
[C---:B------:R-:W-:Y:S01]  /*00d0*/  ISETP.GE.U32.AND P0, PT, R6.reuse, 0xe8, PT ;  /* 0x000000e80600780c */ /* 0x040fe20003f06070 */
[----:B------:R0:W-:Y:S01]  /*00e0*/  STS [R5], RZ ;  /* 0x000000ff05007388 */ /* 0x0001e20000000800 */
[----:B------:R-:W-:Y:S02]  /*00f0*/  VIADD R6, R6, 0x20 ;  /* 0x0000002006067836 */ /* 0x000fe40000000000 */
[----:B0-----:R-:W-:-:S09]  /*0100*/  VIADD R5, R5, 0x80 ;  /* 0x0000008005057836 */ /* 0x001fd20000000000 */
[----:B------:R-:W-:Y:S05]  /*0110*/  @!P0 BRA `(.L_x_1) ;  /* 0xfffffffc00ec8947 */ /* 0x000fea000383ffff */
[----:B------:R-:W-:Y:S05]  /*0120*/  BSYNC.RECONVERGENT B0 ;  /* 0x0000000000007941 */ /* 0x000fea0003800200 */
.L_x_0:
[----:B------:R-:W0:Y:S01]  /*0130*/  S2R R11, SR_CTAID.X ;  /* 0x00000000000b7919 */ /* 0x000e220000002500 */
[----:B------:R-:W0:Y:S01]  /*0140*/  LDCU UR5, c[0x0][0x360] ;  /* 0x00006c00ff0577ac */ /* 0x000e220008000800 */
[----:B------:R-:W-:Y:S01]  /*0150*/  IMAD.MOV.U32 R3, RZ, RZ, RZ ;  /* 0x000000ffff037224 */ /* 0x000fe200078e00ff */
[----:B------:R-:W1:Y:S01]  /*0160*/  LDC.64 R6, c[0x0][0x390] ;  /* 0x0000e400ff067b82 */ /* 0x000e620000000a00 */
[----:B------:R-:W-:Y:S01]  /*0170*/  BSSY.RECONVERGENT B0, `(.L_x_2) ;  /* 0x000001b000007945 */ /* 0x000fe20003800200 */
[----:B------:R-:W2:Y:S01]  /*0180*/  LDCU.64 UR8, c[0x0][0x388] ;  /* 0x00007100ff0877ac */ /* 0x000ea20008000a00 */
[----:B------:R-:W3:Y:S01]  /*0190*/  LDCU.64 UR6, c[0x0][0x358] ;  /* 0x00006b00ff0677ac */ /* 0x000ee20008000a00 */
[----:B------:R-:W4:Y:S01]  /*01a0*/  LDCU.64 UR10, c[0x0][0x380] ;  /* 0x00007000ff0a77ac */ /* 0x000f220008000a00 */
[----:B0-----:R-:W-:-:S03]  /*01b0*/  IMAD.WIDE.U32 R10, R11, UR5, R2 ;  /* 0x000000050b0a7c25 */ /* 0x001fc6000f8e0002 */
[----:B------:R-:W-:Y:S01]  /*01c0*/  BAR.SYNC.DEFER_BLOCKING 0x0 ;  /* 0x0000000000007b1d */ /* 0x000fe20000010000 */
[----:B--2---:R-:W-:-:S04]  /*01d0*/  ISETP.GE.U32.AND P0, PT, R10, UR8, PT ;  /* 0x000000080a007c0c */ /* 0x004fc8000bf06070 */
[----:B------:R-:W-:-:S13]  /*01e0*/  ISETP.GE.U32.AND.EX P0, PT, R11, UR9, PT, P0 ;  /* 0x000000090b007c0c */ /* 0x000fda000bf06100 */
[----:B-1-34-:R-:W-:Y:S05]  /*01f0*/  @P0 BRA `(.L_x_3) ;  /* 0x0000000000480947 */ /* 0x01afea0003800000 */
[----:B------:R-:W0:Y:S01]  /*0200*/  LDC R8, c[0x0][0x370] ;  /* 0x0000dc00ff087b82 */ /* 0x000e220000000800 */
[----:B------:R-:W-:Y:S01]  /*0210*/  UMOV UR4, URZ ;  /* 0x000000ff00047c82 */ /* 0x000fe20008000000 */
[----:B------:R-:W-:Y:S02]  /*0220*/  IMAD.MOV.U32 R15, RZ, RZ, R10 ;  /* 0x000000ffff0f7224 */ /* 0x000fe400078e000a */
[----:B------:R-:W-:Y:S02]  /*0230*/  IMAD.MOV.U32 R17, RZ, RZ, R11 ;  /* 0x000000ffff117224 */ /* 0x000fe400078e000b */
[----:B------:R-:W-:Y:S02]  /*0240*/  IMAD R0, R0, 0x420, R13 ;  /* 0x0000042000007824 */ /* 0x000fe400078e020d */
[----:B0-----:R-:W-:-:S04]  /*0250*/  IMAD.WIDE.U32 R8, R8, UR5, RZ ;  /* 0x0000000508087c25 */ /* 0x001fc8000f8e00ff */
[----:B------:R-:W-:-:S07]  /*0260*/  VIADD R12, R9, UR4 ;  /* 0x00000004090c7c36 */ /* 0x000fce0008000000 */
.L_x_4:
[----:B------:R-:W-:-:S04]  /*0270*/  IADD3 R10, P0, PT, R15, UR10, RZ ;  /* 0x0000000a0f0a7c10 */ /* 0x000fc8000ff1e0ff */
[----:B------:R-:W-:-:S05]  /*0280*/  IADD3.X R11, PT, PT, R17, UR11, RZ, P0, !PT ;  /* 0x0000000b110b7c10 */ /* 0x000fca00087fe4ff */
[----:B------:R-:W2:Y:S01]  /*0290*/  LDG.E.U8.CONSTANT R10, desc[UR6][R10.64] ;  /* 0x000000060a0a7981 */ /* 0x000ea2000c1e9100 */
[----:B------:R-:W-:-:S04]  /*02a0*/  IADD3 R15, P1, PT, R15, R8, RZ ;  /* 0x000000080f0f7210 */ /* 0x000fc80007f3e0ff */
[----:B------:R-:W-:Y:S02]  /*02b0*/  ISETP.GE.U32.AND P0, PT, R15, UR8, PT ;  /* 0x000000080f007c0c */ /* 0x000fe4000bf06070 */
[----:B------:R-:W-:-:S04]  /*02c0*/  IADD3.X R17, PT, PT, R17, R12, RZ, P1, !PT ;  /* 0x0000000c11117210 */ /* 0x000fc80000ffe4ff */
[----:B------:R-:W-:Y:S02]  /*02d0*/  ISETP.GE.U32.AND.EX P0, PT, R17, UR9, PT, P0 ;  /* 0x0000000911007c0c */ /* 0x000fe4000bf06100 */
[----:B0-2---:R-:W-:-:S05]  /*02e0*/  LEA.HI R5, R10, R10, RZ, 0x1b ;  /* 0x0000000a0a057211 */ /* 0x005fca00078fd8ff */
[----:B------:R-:W-:-:S05]  /*02f0*/  IMAD R5, R5, 0x4, R0 ;  /* 0x0000000405057824 */ /* 0x000fca00078e0200 */
[----:B------:R0:W-:Y:S01]  /*0300*/  ATOMS.POPC.INC.32 RZ, [R5+URZ] ;  /* 0x0000000005ff7f8c */ /* 0x0001e2000d8000ff */
[----:B------:R-:W-:Y:S05]  /*0310*/  @!P0 BRA `(.L_x_4) ;  /* 0xfffffffc00d48947 */ /* 0x000fea000383ffff */
.L_x_3:
[----:B------:R-:W-:Y:S05]  /*0320*/  BSYNC.RECONVERGENT B0 ;  /* 0x0000000000007941 */ /* 0x000fea0003800200 */
.L_x_2:
[----:B------:R-:W-:Y:S01]  /*0330*/  BAR.SYNC.DEFER_BLOCKING 0x0 ;  /* 0x0000000000007b1d */ /* 0x000fe20000010000 */
[----:B------:R-:W-:Y:S01]  /*0340*/  ISETP.GT.U32.AND P0, PT, R2, 0x1f, PT ;  /* 0x0000001f0200780c */ /* 0x000fe20003f04070 */
[----:B------:R-:W-:-:S04]  /*0350*/  IMAD.WIDE.U32 R6, R4, 0x4, R6 ;  /* 0x0000000404067825 */ /* 0x000fc800078e0006 */
[----:B------:R-:W-:Y:S02]  /*0360*/  IMAD R2, R4, 0x4, R13 ;  /* 0x0000000404027824 */ /* 0x000fe400078e020d */
[----:B------:R-:W-:Y:S02]  /*0370*/  IMAD.MOV.U32 R0, RZ, RZ, R6 ;  /* 0x000000ffff007224 */ /* 0x000fe400078e0006 */
[----:B------:R-:W-:Y:S02]  /*0380*/  IMAD.MOV.U32 R3, RZ, RZ, R7 ;  /* 0x000000ffff037224 */ /* 0x000fe400078e0007 */
[----:B------:R-:W-:-:S07]  /*0390*/  VIADD R2, R2, 0x2100 ;  /* 0x0000210002027836 */ /* 0x000fce0000000000 */
.L_x_7:
[----:B------:R-:W-:Y:S01]  /*03a0*/  BSSY.RECONVERGENT B0, `(.L_x_5) ;  /* 0x000001f000007945 */ /* 0x000fe20003800200 */
[C---:B------:R-:W-:Y:S01]  /*03b0*/  ISETP.GE.U32.AND P1, PT, R4.reuse, 0xe0, PT ;  /* 0x000000e00400780c */ /* 0x040fe20003f26070 */
[----:B------:R-:W-:Y:S02]  /*03c0*/  VIADD R4, R4, 0x20 ;  /* 0x0000002004047836 */ /* 0x000fe40000000000 */
[----:B-1----:R-:W-:Y:S10]  /*03d0*/  @P0 BRA `(.L_x_6) ;  /* 0x00000000006c0947 */ /* 0x002ff40003800000 */
[----:B0-----:R-:W-:Y:S04]  /*03e0*/  LDS R5, [R2+-0x2100] ;  /* 0xffdf000002057984 */ /* 0x001fe80000000800 */
[----:B------:R-:W-:Y:S04]  /*03f0*/  LDS R6, [R2+-0x1ce0] ;  /* 0xffe3200002067984 */ /* 0x000fe80000000800 */
[----:B------:R-:W0:Y:S04]  /*0400*/  LDS R7, [R2+-0x18c0] ;  /* 0xffe7400002077984 */ /* 0x000e280000000800 */
[----:B------:R-:W-:Y:S04]  /*0410*/  LDS R8, [R2+-0x14a0] ;  /* 0xffeb600002087984 */ /* 0x000fe80000000800 */
[----:B------:R-:W1:Y:S04]  /*0420*/  LDS R9, [R2+-0x1080] ;  /* 0xffef800002097984 */ /* 0x000e680000000800 */
[----:B------:R-:W-:Y:S04]  /*0430*/  LDS R10, [R2+-0xc60] ;  /* 0xfff3a000020a7984 */ /* 0x000fe80000000800 */
[----:B------:R-:W2:Y:S04]  /*0440*/  LDS R11, [R2+-0x840] ;  /* 0xfff7c000020b7984 */ /* 0x000ea80000000800 */
[----:B------:R-:W-:Y:S04]  /*0450*/  LDS R12, [R2+-0x420] ;  /* 0xfffbe000020c7984 */ /* 0x000fe80000000800 */
[----:B------:R-:W3:Y:S04]  /*0460*/  LDS R13, [R2] ;  /* 0x00000000020d7984 */ /* 0x000ee80000000800 */
[----:B------:R-:W-:Y:S04]  /*0470*/  LDS R14, [R2+0x420] ;  /* 0x00042000020e7984 */ /* 0x000fe80000000800 */
[----:B------:R-:W4:Y:S04]  /*0480*/  LDS R15, [R2+0x840] ;  /* 0x00084000020f7984 */ /* 0x000f280000000800 */
[----:B------:R-:W-:Y:S04]  /*0490*/  LDS R16, [R2+0xc60] ;  /* 0x000c600002107984 */ /* 0x000fe80000000800 */
[----:B------:R-:W5:Y:S01]  /*04a0*/  LDS R17, [R2+0x1080] ;  /* 0x0010800002117984 */ /* 0x000f620000000800 */
[----:B0-----:R-:W-:Y:S01]  /*04b0*/  IADD3 R5, PT, PT, R7, R6, R5 ;  /* 0x0000000607057210 */ /* 0x001fe20007ffe005 */
[----:B------:R-:W-:-:S02]  /*04c0*/  IMAD.MOV.U32 R6, RZ, RZ, R0 ;  /* 0x000000ffff067224 */ /* 0x000fc400078e0000 */
[----:B------:R-:W-:Y:S01]  /*04d0*/  LDS R18, [R2+0x14a0] ;  /* 0x0014a00002127984 */ /* 0x000fe20000000800 */
[----:B------:R-:W-:-:S03]  /*04e0*/  IMAD.MOV.U32 R7, RZ, RZ, R3 ;  /* 0x000000ffff077224 */ /* 0x000fc600078e0003 */
[----:B------:R-:W0:Y:S01]  /*04f0*/  LDS R19, [R2+0x18c0] ;  /* 0x0018c00002137984 */ /* 0x000e220000000800 */
[----:B-1----:R-:W-:-:S03]  /*0500*/  IADD3 R5, PT, PT, R9, R8, R5 ;  /* 0x0000000809057210 */ /* 0x002fc60007ffe005 */
[----:B------:R-:W1:Y:S01]  /*0510*/  LDS R20, [R2+0x1ce0] ;  /* 0x001ce00002147984 */ /* 0x000e620000000800 */
[----:B--2---:R-:W-:-:S04]  /*0520*/  IADD3 R5, PT, PT, R11, R10, R5 ;  /* 0x0000000a0b057210 */ /* 0x004fc80007ffe005 */
[----:B---3--:R-:W-:-:S04]  /*0530*/  IADD3 R5, PT, PT, R13, R12, R5 ;  /* 0x0000000c0d057210 */ /* 0x008fc80007ffe005 */
[----:B----4-:R-:W-:-:S04]  /*0540*/  IADD3 R5, PT, PT, R15, R14, R5 ;  /* 0x0000000e0f057210 */ /* 0x010fc80007ffe005 */
[----:B-----5:R-:W-:-:S04]  /*0550*/  IADD3 R5, PT, PT, R17, R16, R5 ;  /* 0x0000001011057210 */ /* 0x020fc80007ffe005 */
[----:B0-----:R-:W-:-:S04]  /*0560*/  IADD3 R5, PT, PT, R19, R18, R5 ;  /* 0x0000001213057210 */ /* 0x001fc80007ffe005 */
[----:B-1----:R-:W-:-:S05]  /*0570*/  IADD3 R5, PT, PT, R20, R5, RZ ;  /* 0x0000000514057210 */ /* 0x002fca0007ffe0ff */
[----:B------:R1:W-:Y:S02]  /*0580*/  REDG.E.ADD.STRONG.GPU desc[UR6][R6.64], R5 ;  /* 0x000000050600798e */ /* 0x0003e4000c12e106 */
.L_x_6:
[----:B------:R-:W-:Y:S05]  /*0590*/  BSYNC.RECONVERGENT B0 ;  /* 0x0000000000007941 */ /* 0x000fea0003800200 */
.L_x_5:
[----:B------:R-:W-:Y:S01]  /*05a0*/  IADD3 R0, P2, PT, R0, 0x80, RZ ;  /* 0x0000008000007810 */ /* 0x000fe20007f5e0ff */
[----:B------:R-:W-:-:S04]  /*05b0*/  VIADD R2, R2, 0x84 ;  /* 0x0000008402027836 */ /* 0x000fc80000000000 */
[----:B------:R-:W-:Y:S01]  /*05c0*/  IMAD.X R3, RZ, RZ, R3, P2 ;  /* 0x000000ffff037224 */ /* 0x000fe200010e0603 */
[----:B------:R-:W-:Y:S07]  /*05d0*/  @!P1 BRA `(.L_x_7) ;  /* 0xfffffffc00709947 */ /* 0x000fee000383ffff */
[----:B------:R-:W-:Y:S05]  /*05e0*/  EXIT ;  /* 0x000000000000794d */ /* 0x000fea0003800000 */
.L_x_8:
[----:B------:R-:W-:-:S00]  /*05f0*/  BRA `(.L_x_8) ;  /* 0xfffffffc00fc7947 */ /* 0x000fc0000383ffff */
[----:B------:R-:W-:-:S00]  /*0600*/  NOP ;  /* 0x0000000000007918 */ /* 0x000fc00000000000 */
[----:B------:R-:W-:-:S00]  /*0610*/  NOP ;  /* 0x0000000000007918 */ /* 0x000fc00000000000 */
[----:B------:R-:W-:-:S00]  /*0620*/  NOP ;  /* 0x0000000000007918 */ /* 0x000fc00000000000 */
[----:B------:R-:W-:-:S00]  /*0630*/  NOP ;  /* 0x0000000000007918 */ /* 0x000fc00000000000 */
[----:B------:R-:W-:-:S00]  /*0640*/  NOP ;  /* 0x0000000000007918 */ /* 0x000fc00000000000 */
[----:B------:R-:W-:-:S00]  /*0650*/  NOP ;  /* 0x0000000000007918 */ /* 0x000fc00000000000 */
[----:B------:R-:W-:-:S00]  /*0660*/  NOP ;  /* 0x0000000000007918 */ /* 0x000fc00000000000 */
[----:B------:R-:W-:-:S00]  /*0670*/  NOP ;  /* 0x0000000000007918 */ /* 0x000fc00000000000 */
.L_x_27:


//--------------------- .text._Z22histo_warp_priv_kernelILi256EEvPKhmPj --------------------------
	.section	.text._Z22histo_warp_priv_kernelILi256EEvPKhmPj,"ax",@progbits
	.align	128
        .global         _Z22histo_warp_priv_kernelILi256EEvPKhmPj
        .type           _Z22histo_warp_priv_kernelILi256EEvPKhmPj,@function
        .size           _Z22histo_warp_priv_kernelILi256EEvPKhmPj,(.L_x_28 - _Z22histo_warp_priv_kernelILi256EEvPKhmPj)
        .other          _Z22histo_warp_priv_kernelILi256EEvPKhmPj,@"STO_CUDA_ENTRY STV_DEFAULT"
_Z22histo_warp_priv_kernelILi256EEvPKhmPj:
.text._Z22histo_warp_priv_kernelILi256EEvPKhmPj:
        /* <DEDUP_REMOVED lines=13> */
.L_x_10:
[C---:B------:R-:W-:Y:S01]  /*00d0*/  ISETP.GE.U32.AND P0, PT, R4.reuse, 0xe8, PT ;  /* 0x000000e80400780c */ /* 0x040fe20003f06070 */
[----:B------:R0:W-:Y:S01]  /*00e0*/  STS [R5], RZ ;  /* 0x000000ff05007388 */ /* 0x0001e20000000800 */
[----:B------:R-:W-:Y:S01]  /*00f0*/  VIADD R4, R4, 0x20 ;  /* 0x0000002004047836 */ /* 0x000fe20000000000 */
[----:B0-----:R-:W-:-:S10]  /*0100*/  IADD3 R5, PT, PT, R5, 0x80, RZ ;  /* 0x0000008005057810 */ /* 0x001fd40007ffe0ff */
[----:B------:R-:W-:Y:S05]  /*0110*/  @!P0 BRA `(.L_x_10) ;  /* 0xfffffffc00ec8947 */ /* 0x000fea000383ffff */
[----:B------:R-:W-:Y:S05]  /*0120*/  BSYNC.RECONVERGENT B0 ;  /* 0x0000000000007941 */ /* 0x000fea0003800200 */
.L_x_9:
        /* <DEDUP_REMOVED lines=18> */
[----:B0-----:R-:W-:-:S05]  /*0250*/  IMAD.WIDE.U32 R6, R6, UR5, RZ ;  /* 0x0000000506067c25 */ /* 0x001fca000f8e00ff */
[----:B------:R-:W-:-:S07]  /*0260*/  IADD3 R12, PT, PT, R7, UR4, RZ ;  /* 0x00000004070c7c10 */ /* 0x000fce000fffe0ff */
.L_x_13:
[----:B------:R-:W-:-:S04]  /*0270*/  IADD3 R8, P0, PT, R15, UR10, RZ ;  /* 0x0000000a0f087c10 */ /* 0x000fc8000ff1e0ff */
[----:B------:R-:W-:-:S05]  /*0280*/  IADD3.X R9, PT, PT, R17, UR11, RZ, P0, !PT ;  /* 0x0000000b11097c10 */ /* 0x000fca00087fe4ff */
[----:B------:R-:W2:Y:S01]  /*0290*/  LDG.E.U8.CONSTANT R8, desc[UR6][R8.64] ;  /* 0x0000000608087981 */ /* 0x000ea2000c1e9100 */
[----:B------:R-:W-:-:S04]  /*02a0*/  IADD3 R15, P1, PT, R15, R6, RZ ;  /* 0x000000060f0f7210 */ /* 0x000fc80007f3e0ff */
[----:B------:R-:W-:Y:S01]  /*02b0*/  ISETP.GE.U32.AND P0, PT, R15, UR8, PT ;  /* 0x000000080f007c0c */ /* 0x000fe2000bf06070 */
[----:B------:R-:W-:-:S05]  /*02c0*/  IMAD.X R17, R17, 0x1, R12, P1 ;  /* 0x0000000111117824 */ /* 0x000fca00008e060c */
[----:B------:R-:W-:Y:S02]  /*02d0*/  ISETP.GE.U32.AND.EX P0, PT, R17, UR9, PT, P0 ;  /* 0x0000000911007c0c */ /* 0x000fe4000bf06100 */
[----:B0-2---:R-:W-:-:S05]  /*02e0*/  LEA.HI R13, R8, R8, RZ, 0x1b ;  /* 0x00000008080d7211 */ /* 0x005fca00078fd8ff */
[----:B------:R-:W-:-:S05]  /*02f0*/  IMAD R13, R13, 0x4, R10 ;  /* 0x000000040d0d7824 */ /* 0x000fca00078e020a */
[----:B------:R0:W-:Y:S01]  /*0300*/  ATOMS.POPC.INC.32 RZ, [R13+URZ] ;  /* 0x000000000dff7f8c */ /* 0x0001e2000d8000ff */
[----:B------:R-:W-:Y:S05]  /*0310*/  @!P0 BRA `(.L_x_13) ;  /* 0xfffffffc00d48947 */ /* 0x000fea000383ffff */
.L_x_12:
[----:B------:R-:W-:Y:S05]  /*0320*/  BSYNC.RECONVERGENT B0 ;  /* 0x0000000000007941 */ /* 0x000fea0003800200 */
.L_x_11:
[----:B------:R-:W-:Y:S01]  /*0330*/  BAR.SYNC.DEFER_BLOCKING 0x0 ;  /* 0x0000000000007b1d */ /* 0x000fe20000010000 */
[----:B------:R-:W-:Y:S01]  /*0340*/  IMAD.WIDE.U32 R4, R0, 0x4, R4 ;  /* 0x0000000400047825 */ /* 0x000fe200078e0004 */
[----:B------:R-:W-:-:S03]  /*0350*/  ISETP.GT.U32.AND P0, PT, R2, 0x1f, PT ;  /* 0x0000001f0200780c */ /* 0x000fc60003f04070 */
[----:B------:R-:W-:Y:S01]  /*0360*/  IMAD R11, R0, 0x4, R11 ;  /* 0x00000004000b7824 */ /* 0x000fe200078e020b */
[----:B------:R-:W-:Y:S01]  /*0370*/  MOV R10, R4 ;  /* 0x00000004000a7202 */ /* 0x000fe20000000f00 */
[----:B0-----:R-:W-:Y:S02]  /*0380*/  IMAD.MOV.U32 R13, RZ, RZ, R5 ;  /* 0x000000ffff0d7224 */ /* 0x001fe400078e0005 */
[----:B------:R-:W-:-:S07]  /*0390*/  VIADD R11, R11, 0x1080 ;  /* 0x000010800b0b7836 */ /* 0x000fce0000000000 */
.L_x_16:
[----:B------:R-:W-:Y:S01]  /*03a0*/  BSSY.RECONVERGENT B0, `(.L_x_14) ;  /* 0x0000013000007945 */ /* 0x000fe20003800200 */
[C---:B------:R-:W-:Y:S01]  /*03b0*/  ISETP.GE.U32.AND P1, PT, R0.reuse, 0xe0, PT ;  /* 0x000000e00000780c */ /* 0x040fe20003f26070 */
[----:B------:R-:W-:Y:S02]  /*03c0*/  VIADD R9, R0, 0x20 ;  /* 0x0000002000097836 */ /* 0x000fe40000000000 */
[----:B0-----:R-:W-:Y:S10]  /*03d0*/  @P0 BRA `(.L_x_15) ;  /* 0x00000000003c0947 */ /* 0x001ff40003800000 */
[----:B------:R-:W-:Y:S04]  /*03e0*/  LDS R0, [R11+-0x1080] ;  /* 0xffef80000b007984 */ /* 0x000fe80000000800 */
[----:B------:R-:W-:Y:S04]  /*03f0*/  LDS R3, [R11+-0xc60] ;  /* 0xfff3a0000b037984 */ /* 0x000fe80000000800 */
[----:B------:R-:W0:Y:S04]  /*0400*/  LDS R2, [R11+-0x840] ;  /* 0xfff7c0000b027984 */ /* 0x000e280000000800 */
[----:B------:R-:W-:Y:S04]  /*0410*/  LDS R4, [R11+-0x420] ;  /* 0xfffbe0000b047984 */ /* 0x000fe80000000800 */
[----:B------:R-:W1:Y:S04]  /*0420*/  LDS R5, [R11] ;  /* 0x000000000b057984 */ /* 0x000e680000000800 */
[----:B------:R-:W-:Y:S04]  /*0430*/  LDS R6, [R11+0x420] ;  /* 0x000420000b067984 */ /* 0x000fe80000000800 */
[----:B------:R-:W2:Y:S04]  /*0440*/  LDS R7, [R11+0x840] ;  /* 0x000840000b077984 */ /* 0x000ea80000000800 */
[----:B------:R-:W3:Y:S01]  /*0450*/  LDS R8, [R11+0xc60] ;  /* 0x000c60000b087984 */ /* 0x000ee20000000800 */
[----:B0-----:R-:W-:Y:S01]  /*0460*/  IADD3 R0, PT, PT, R2, R3, R0 ;  /* 0x0000000302007210 */ /* 0x001fe20007ffe000 */
[----:B------:R-:W-:-:S02]  /*0470*/  IMAD.MOV.U32 R2, RZ, RZ, R10 ;  /* 0x000000ffff027224 */ /* 0x000fc400078e000a */
[----:B------:R-:W-:Y:S01]  /*0480*/  IMAD.MOV.U32 R3, RZ, RZ, R13 ;  /* 0x000000ffff037224 */ /* 0x000fe200078e000d */
[----:B-1----:R-:W-:-:S04]  /*0490*/  IADD3 R0, PT, PT, R5, R4, R0 ;  /* 0x0000000405007210 */ /* 0x002fc80007ffe000 */
[----:B--2---:R-:W-:-:S04]  /*04a0*/  IADD3 R7, PT, PT, R7, R6, R0 ;  /* 0x0000000607077210 */ /* 0x004fc80007ffe000 */
[----:B---3--:R-:W-:-:S05]  /*04b0*/  IADD3 R7, PT, PT, R8, R7, RZ ;  /* 0x0000000708077210 */ /* 0x008fca0007ffe0ff */
[----:B------:R0:W-:Y:S02]  /*04c0*/  REDG.E.ADD.STRONG.GPU desc[UR6][R2.64], R7 ;  /* 0x000000070200798e */ /* 0x0001e4000c12e106 */
.L_x_15:
[----:B------:R-:W-:Y:S05]  /*04d0*/  BSYNC.RECONVERGENT B0 ;  /* 0x0000000000007941 */ /* 0x000fea0003800200 */
.L_x_14:
[----:B------:R-:W-:Y:S01]  /*04e0*/  IADD3 R10, P2, PT, R10, 0x80, RZ ;  /* 0x000000800a0a7810 */ /* 0x000fe20007f5e0ff */
[----:B------:R-:W-:Y:S01]  /*04f0*/  IMAD.MOV.U32 R0, RZ, RZ, R9 ;  /* 0x000000ffff007224 */ /* 0x000fe200078e0009 */
[----:B------:R-:W-:-:S03]  /*0500*/  IADD3 R11, PT, PT, R11, 0x84, RZ ;  /* 0x000000840b0b7810 */ /* 0x000fc60007ffe0ff */
[----:B------:R-:W-:Y:S01]  /*0510*/  IMAD.X R13, RZ, RZ, R13, P2 ;  /* 0x000000ffff0d7224 */ /* 0x000fe200010e060d */
[----:B------:R-:W-:Y:S07]  /*0520*/  @!P1 BRA `(.L_x_16) ;  /* 0xfffffffc009c9947 */ /* 0x000fee000383ffff */
[----:B------:R-:W-:Y:S05]  /*0530*/  EXIT ;  /* 0x000000000000794d */ /* 0x000fea0003800000 */
.L_x_17:
        /* <DEDUP_REMOVED lines=12> */
.L_x_28:


//--------------------- .text._Z22histo_warp_priv_kernelILi128EEvPKhmPj --------------------------
	.section	.text._Z22histo_warp_priv_kernelILi128EEvPKhmPj,"ax",@progbits
	.align	128
        .global         _Z22histo_warp_priv_kernelILi128EEvPKhmPj
        .type           _Z22histo_warp_priv_kernelILi128EEvPKhmPj,@function
        .size           _Z22histo_warp_priv_kernelILi128EEvPKhmPj,(.L_x_29 - _Z22histo_warp_priv_kernelILi128EEvPKhmPj)
        .other          _Z22histo_warp_priv_kernelILi128EEvPKhmPj,@"STO_CUDA_ENTRY STV_DEFAULT"
_Z22histo_warp_priv_kernelILi128EEvPKhmPj:
.text._Z22histo_warp_priv_kernelILi128EEvPKhmPj:
        /* <DEDUP_REMOVED lines=13> */
.L_x_19:
[C---:B------:R-:W-:Y:S01]  /*00d0*/  ISETP.GE.U32.AND P0, PT, R4.reuse, 0xe8, PT ;  /* 0x000000e80400780c */ /* 0x040fe20003f06070 */
[----:B------:R0:W-:Y:S01]  /*00e0*/  STS [R5], RZ ;  /* 0x000000ff05007388 */ /* 0x0001e20000000800 */
[----:B------:R-:W-:Y:S01]  /*00f0*/  IADD3 R4, PT, PT, R4, 0x20, RZ ;  /* 0x0000002004047810 */ /* 0x000fe20007ffe0ff */
[----:B0-----:R-:W-:-:S10]  /*0100*/  VIADD R5, R5, 0x80 ;  /* 0x0000008005057836 */ /* 0x001fd40000000000 */
[----:B------:R-:W-:Y:S05]  /*0110*/  @!P0 BRA `(.L_x_19) ;  /* 0xfffffffc00ec8947 */ /* 0x000fea000383ffff */
[----:B------:R-:W-:Y:S05]  /*0120*/  BSYNC.RECONVERGENT B0 ;  /* 0x0000000000007941 */ /* 0x000fea0003800200 */
.L_x_18:
        /* <DEDUP_REMOVED lines=15> */
[----:B------:R-:W-:Y:S01]  /*0220*/  IMAD.MOV.U32 R15, RZ, RZ, R8 ;  /* 0x000000ffff0f7224 */ /* 0x000fe200078e0008 */
[----:B------:R-:W-:Y:S01]  /*0230*/  MOV R17, R9 ;  /* 0x0000000900117202 */ /* 0x000fe20000000f00 */
[----:B------:R-:W-:Y:S02]  /*0240*/  IMAD R10, R10, 0x420, R11 ;  /* 0x000004200a0a7824 */ /* 0x000fe400078e020b */
[----:B0-----:R-:W-:-:S04]  /*0250*/  IMAD.WIDE.U32 R6, R6, UR5, RZ ;  /* 0x0000000506067c25 */ /* 0x001fc8000f8e00ff */
[----:B------:R-:W-:-:S07]  /*0260*/  VIADD R12, R7, UR4 ;  /* 0x00000004070c7c36 */ /* 0x000fce0008000000 */
.L_x_22:
        /* <DEDUP_REMOVED lines=11> */
.L_x_21:
[----:B------:R-:W-:Y:S05]  /*0320*/  BSYNC.RECONVERGENT B0 ;  /* 0x0000000000007941 */ /* 0x000fea0003800200 */
.L_x_20:
[----:B------:R-:W-:Y:S01]  /*0330*/  BAR.SYNC.DEFER_BLOCKING 0x0 ;  /* 0x0000000000007b1d */ /* 0x000fe20000010000 */
[C---:B------:R-:W-:Y:S01]  /*0340*/  IMAD.WIDE.U32 R4, R0.reuse, 0x4, R4 ;  /* 0x0000000400047825 */ /* 0x040fe200078e0004 */
[----:B------:R-:W-:Y:S02]  /*0350*/  LEA R11, R0, R11, 0x2 ;  /* 0x0000000b000b7211 */ /* 0x000fe400078e10ff */
[----:B------:R-:W-:Y:S01]  /*0360*/  ISETP.GT.U32.AND P0, PT, R2, 0x1f, PT ;  /* 0x0000001f0200780c */ /* 0x000fe20003f04070 */
[----:B------:R-:W-:Y:S01]  /*0370*/  IMAD.MOV.U32 R7, RZ, RZ, R4 ;  /* 0x000000ffff077224 */ /* 0x000fe200078e0004 */
[----:B------:R-:W-:Y:S01]  /*0380*/  IADD3 R11, PT, PT, R11, 0x840, RZ ;  /* 0x000008400b0b7810 */ /* 0x000fe20007ffe0ff */
[----:B------:R-:W-:-:S10]  /*0390*/  IMAD.MOV.U32 R8, RZ, RZ, R5 ;  /* 0x000000ffff087224 */ /* 0x000fd400078e0005 */
.L_x_25:
[----:B------:R-:W-:Y:S01]  /*03a0*/  BSSY.RECONVERGENT B0, `(.L_x_23) ;  /* 0x000000d000007945 */ /* 0x000fe20003800200 */
[C---:B------:R-:W-:Y:S01]  /*03b0*/  ISETP.GE.U32.AND P1, PT, R0.reuse, 0xe0, PT ;  /* 0x000000e00000780c */ /* 0x040fe20003f26070 */
[----:B------:R-:W-:Y:S02]  /*03c0*/  VIADD R6, R0, 0x20 ;  /* 0x0000002000067836 */ /* 0x000fe40000000000 */
[----:B-1----:R-:W-:Y:S10]  /*03d0*/  @P0 BRA `(.L_x_24) ;  /* 0x0000000000240947 */ /* 0x002ff40003800000 */
[----:B------:R-:W-:Y:S04]  /*03e0*/  LDS R0, [R11+-0x840] ;  /* 0xfff7c0000b007984 */ /* 0x000fe80000000800 */
[----:B------:R-:W-:Y:S04]  /*03f0*/  LDS R3, [R11+-0x420] ;  /* 0xfffbe0000b037984 */ /* 0x000fe80000000800 */
[----:B------:R-:W1:Y:S04]  /*0400*/  LDS R2, [R11] ;  /* 0x000000000b027984 */ /* 0x000e680000000800 */
[----:B------:R-:W2:Y:S01]  /*0410*/  LDS R4, [R11+0x420] ;  /* 0x000420000b047984 */ /* 0x000ea20000000800 */
[----:B-1----:R-:W-:-:S02]  /*0420*/  IADD3 R3, PT, PT, R2, R3, R0 ;  /* 0x0000000302037210 */ /* 0x002fc40007ffe000 */
[----:B------:R-:W-:-:S03]  /*0430*/  MOV R2, R7 ;  /* 0x0000000700027202 */ /* 0x000fc60000000f00 */
[----:B--2---:R-:W-:Y:S02]  /*0440*/  IMAD.IADD R5, R4, 0x1, R3 ;  /* 0x0000000104057824 */ /* 0x004fe400078e0203 */
[----:B------:R-:W-:-:S05]  /*0450*/  IMAD.MOV.U32 R3, RZ, RZ, R8 ;  /* 0x000000ffff037224 */ /* 0x000fca00078e0008 */
[----:B------:R1:W-:Y:S02]  /*0460*/  REDG.E.ADD.STRONG.GPU desc[UR6][R2.64], R5 ;  /* 0x000000050200798e */ /* 0x0003e4000c12e106 */
.L_x_24:
[----:B------:R-:W-:Y:S05]  /*0470*/  BSYNC.RECONVERGENT B0 ;  /* 0x0000000000007941 */ /* 0x000fea0003800200 */
.L_x_23:
[----:B------:R-:W-:Y:S01]  /*0480*/  IADD3 R7, P2, PT, R7, 0x80, RZ ;  /* 0x0000008007077810 */ /* 0x000fe20007f5e0ff */
[----:B------:R-:W-:Y:S01]  /*0490*/  IMAD.MOV.U32 R0, RZ, RZ, R6 ;  /* 0x000000ffff007224 */ /* 0x000fe200078e0006 */
[----:B------:R-:W-:-:S03]  /*04a0*/  IADD3 R11, PT, PT, R11, 0x84, RZ ;  /* 0x000000840b0b7810 */ /* 0x000fc60007ffe0ff */
[----:B------:R-:W-:Y:S01]  /*04b0*/  IMAD.X R8, RZ, RZ, R8, P2 ;  /* 0x000000ffff087224 */ /* 0x000fe200010e0608 */
[----:B------:R-:W-:Y:S07]  /*04c0*/  @!P1 BRA `(.L_x_25) ;  /* 0xfffffffc00b49947 */ /* 0x000fee000383ffff */
[----:B------:R-:W-:Y:S05]  /*04d0*/  EXIT ;  /* 0x000000000000794d */ /* 0x000fea0003800000 */
.L_x_26:
        /* <DEDUP_REMOVED lines=10> */
.L_x_29:


//--------------------- .nv.shared._Z22histo_warp_priv_kernelILi512EEvPKhmPj --------------------------
	.section	.nv.shared._Z22histo_warp_priv_kernelILi512EEvPKhmPj,"aw",@nobits
	.sectionflags	@""
	.align	16
	.zero		1024


//--------------------- .nv.shared.reserved.0     --------------------------
	.section	.nv.shared.reserved.0,"aw",@nobits
	.weak		__nv_reservedSMEM_offset_0_alias
	.size		__nv_reservedSMEM_offset_0_alias, 0, 64
	.other		__nv_reservedSMEM_offset_0_alias,@"STO_CUDA_RESERVED_SHARED STV_DEFAULT"
__nv_reservedSMEM_offset_0_alias:
	.zero		0
	.zero		64


//--------------------- .nv.shared._Z22histo_warp_priv_kernelILi256EEvPKhmPj --------------------------
	.section	.nv.shared._Z22histo_warp_priv_kernelILi256EEvPKhmPj,"aw",@nobits
	.sectionflags	@""
	.align	16
	.zero		1024


//--------------------- .nv.shared._Z22histo_warp_priv_kernelILi128EEvPKhmPj --------------------------
	.section	.nv.shared._Z22histo_warp_priv_kernelILi128EEvPKhmPj,"aw",@nobits
	.sectionflags	@""
	.align	16
	.zero		1024


//--------------------- .nv.constant0._Z22histo_warp_priv_kernelILi512EEvPKhmPj --------------------------
	.section	.nv.constant0._Z22histo_warp_priv_kernelILi512EEvPKhmPj,"a",@progbits
	.sectionflags	@""
	.align	4
.nv.constant0._Z22histo_warp_priv_kernelILi512EEvPKhmPj:
	.zero		920


//--------------------- .nv.constant0._Z22histo_warp_priv_kernelILi256EEvPKhmPj --------------------------
	.section	.nv.constant0._Z22histo_warp_priv_kernelILi256EEvPKhmPj,"a",@progbits
	.sectionflags	@""
	.align	4
.nv.constant0._Z22histo_warp_priv_kernelILi256EEvPKhmPj:
	.zero		920


//--------------------- .nv.constant0._Z22histo_warp_priv_kernelILi128EEvPKhmPj --------------------------
	.section	.nv.constant0._Z22histo_warp_priv_kernelILi128EEvPKhmPj,"a",@progbits
	.sectionflags	@""
	.align	4
.nv.constant0._Z22histo_warp_priv_kernelILi128EEvPKhmPj:
	.zero		920


//--------------------- SYMBOLS --------------------------

	.type		.nv.reservedSmem.offset0,@object
	.size		.nv.reservedSmem.offset0,0x4
	.type		.nv.reservedSmem.cap,@object
	.size		.nv.reservedSmem.cap,0x4
